	.headerflags	@"EF_CUDA_TEXMODE_UNIFIED EF_CUDA_64BIT_ADDRESS EF_CUDA_ACCELERATORS EF_CUDA_SM90 EF_CUDA_VIRTUAL_SM(EF_CUDA_SM90)"
	.elftype	@"ET_EXEC"


//--------------------- .nv.info                  --------------------------
	.section	.nv.info,"",@"SHT_CUDA_INFO"
	.align	4


	//----- nvinfo : EIATTR_REGCOUNT
	.align		4
        /*0000*/ 	.byte	0x04, 0x2f
        /*0002*/ 	.short	(.L_1 - .L_0)
	.align		4
.L_0:
        /*0004*/ 	.word	index@(triton_poi_fused_convolution_relu_threshold_backward_8)
        /*0008*/ 	.word	0x00000014


	//----- nvinfo : EIATTR_MIN_STACK_SIZE
	.align		4
.L_1:
        /*000c*/ 	.byte	0x04, 0x12
        /*000e*/ 	.short	(.L_3 - .L_2)
	.align		4
.L_2:
        /*0010*/ 	.word	index@(triton_poi_fused_convolution_relu_threshold_backward_8)
        /*0014*/ 	.word	0x00000000


	//----- nvinfo : EIATTR_FRAME_SIZE
	.align		4
.L_3:
        /*0018*/ 	.byte	0x04, 0x11
        /*001a*/ 	.short	(.L_5 - .L_4)
	.align		4
.L_4:
        /*001c*/ 	.word	index@(triton_poi_fused_convolution_relu_threshold_backward_8)
        /*0020*/ 	.word	0x00000000


	//----- nvinfo : EIATTR_MIN_STACK_SIZE
	.align		4
.L_5:
        /*0024*/ 	.byte	0x04, 0x12
        /*0026*/ 	.short	(.L_7 - .L_6)
	.align		4
.L_6:
        /*0028*/ 	.word	index@(triton_poi_fused_convolution_relu_threshold_backward_8)
        /*002c*/ 	.word	0x00000000
.L_7:


//--------------------- .nv.info.triton_poi_fused_convolution_relu_threshold_backward_8 --------------------------
	.section	.nv.info.triton_poi_fused_convolution_relu_threshold_backward_8,"",@"SHT_CUDA_INFO"
	.sectionflags	@""
	.align	4


	//----- nvinfo : EIATTR_CUDA_API_VERSION
	.align		4
        /*0000*/ 	.byte	0x04, 0x37
        /*0002*/ 	.short	(.L_9 - .L_8)
.L_8:
        /*0004*/ 	.word	0x0000007c


	//----- nvinfo : EIATTR_KPARAM_INFO
	.align		4
.L_9:
        /*0008*/ 	.byte	0x04, 0x17
        /*000a*/ 	.short	(.L_11 - .L_10)
.L_10:
        /*000c*/ 	.word	0x00000000
        /*0010*/ 	.short	0x0005
        /*0012*/ 	.short	0x0024
        /*0014*/ 	.byte	0x00, 0xf0, 0x11, 0x00


	//----- nvinfo : EIATTR_KPARAM_INFO
	.align		4
.L_11:
        /*0018*/ 	.byte	0x04, 0x17
        /*001a*/ 	.short	(.L_13 - .L_12)
.L_12:
        /*001c*/ 	.word	0x00000000
        /*0020*/ 	.short	0x0004
        /*0022*/ 	.short	0x0020
        /*0024*/ 	.byte	0x00, 0xf0, 0x11, 0x00


	//----- nvinfo : EIATTR_KPARAM_INFO
	.align		4
.L_13:
        /*0028*/ 	.byte	0x04, 0x17
        /*002a*/ 	.short	(.L_15 - .L_14)
.L_14:
        /*002c*/ 	.word	0x00000000
        /*0030*/ 	.short	0x0003
        /*0032*/ 	.short	0x0018
        /*0034*/ 	.byte	0x00, 0xf4, 0x21, 0x00


	//----- nvinfo : EIATTR_KPARAM_INFO
	.align		4
.L_15:
        /*0038*/ 	.byte	0x04, 0x17
        /*003a*/ 	.short	(.L_17 - .L_16)
.L_16:
        /*003c*/ 	.word	0x00000000
        /*0040*/ 	.short	0x0002
        /*0042*/ 	.short	0x0010
        /*0044*/ 	.byte	0x00, 0xf4, 0x21, 0x00


	//----- nvinfo : EIATTR_KPARAM_INFO
	.align		4
.L_17:
        /*0048*/ 	.byte	0x04, 0x17
        /*004a*/ 	.short	(.L_19 - .L_18)
.L_18:
        /*004c*/ 	.word	0x00000000
        /*0050*/ 	.short	0x0001
        /*0052*/ 	.short	0x0008
        /*0054*/ 	.byte	0x00, 0xf4, 0x21, 0x00


	//----- nvinfo : EIATTR_KPARAM_INFO
	.align		4
.L_19:
        /*0058*/ 	.byte	0x04, 0x17
        /*005a*/ 	.short	(.L_21 - .L_20)
.L_20:
        /*005c*/ 	.word	0x00000000
        /*0060*/ 	.short	0x0000
        /*0062*/ 	.short	0x0000
        /*0064*/ 	.byte	0x00, 0xf4, 0x21, 0x00


	//----- nvinfo : EIATTR_SPARSE_MMA_MASK
	.align		4
.L_21:
        /*0068*/ 	.byte	0x03, 0x50
        /*006a*/ 	.short	0x0000


	//----- nvinfo : EIATTR_MAXREG_COUNT
	.align		4
        /*006c*/ 	.byte	0x03, 0x1b
        /*006e*/ 	.short	0x00ff


	//----- nvinfo : EIATTR_EXIT_INSTR_OFFSETS
	.align		4
        /*0070*/ 	.byte	0x04, 0x1c
        /*0072*/ 	.short	(.L_23 - .L_22)


	//   ....[0]....
.L_22:
        /*0074*/ 	.word	0x00000540


	//   ....[1]....
        /*0078*/ 	.word	0x00000560


	//----- nvinfo : EIATTR_REQNTID
	.align		4
.L_23:
        /*007c*/ 	.byte	0x04, 0x10
        /*007e*/ 	.short	(.L_25 - .L_24)
.L_24:
        /*0080*/ 	.word	0x00000080
        /*0084*/ 	.word	0x00000001
        /*0088*/ 	.word	0x00000001


	//----- nvinfo : EIATTR_CBANK_PARAM_SIZE
	.align		4
.L_25:
        /*008c*/ 	.byte	0x03, 0x19
        /*008e*/ 	.short	0x0028


	//----- nvinfo : EIATTR_PARAM_CBANK
	.align		4
        /*0090*/ 	.byte	0x04, 0x0a
        /*0092*/ 	.short	(.L_27 - .L_26)
	.align		4
.L_26:
        /*0094*/ 	.word	index@(.nv.constant0.triton_poi_fused_convolution_relu_threshold_backward_8)
        /*0098*/ 	.short	0x0210
        /*009a*/ 	.short	0x0028


	//----- nvinfo : EIATTR_SW_WAR
	.align		4
.L_27:
        /*009c*/ 	.byte	0x04, 0x36
        /*009e*/ 	.short	(.L_29 - .L_28)
.L_28:
        /*00a0*/ 	.word	0x00000008
.L_29:


//--------------------- .nv.callgraph             --------------------------
	.section	.nv.callgraph,"",@"SHT_CUDA_CALLGRAPH"
	.align	4
	.sectionentsize	8
	.align		4
        /*0000*/ 	.word	0x00000000
	.align		4
        /*0004*/ 	.word	0xffffffff
	.align		4
        /*0008*/ 	.word	0x00000000
	.align		4
        /*000c*/ 	.word	0xfffffffe
	.align		4
        /*0010*/ 	.word	0x00000000
	.align		4
        /*0014*/ 	.word	0xfffffffd
	.align		4
        /*0018*/ 	.word	0x00000000
	.align		4
        /*001c*/ 	.word	0xfffffffc


//--------------------- .text.triton_poi_fused_convolution_relu_threshold_backward_8 --------------------------
	.section	.text.triton_poi_fused_convolution_relu_threshold_backward_8,"ax",@progbits
	.sectionflags	@"SHF_BARRIERS=1"
	.align	128
        .global         triton_poi_fused_convolution_relu_threshold_backward_8
        .type           triton_poi_fused_convolution_relu_threshold_backward_8,@function
        .size           triton_poi_fused_convolution_relu_threshold_backward_8,(.L_x_1 - triton_poi_fused_convolution_relu_threshold_backward_8)
        .other          triton_poi_fused_convolution_relu_threshold_backward_8,@"STO_CUDA_ENTRY STV_DEFAULT"
triton_poi_fused_convolution_relu_threshold_backward_8:
.text.triton_poi_fused_convolution_relu_threshold_backward_8:
[----:B------:R-:W0:Y:S02]  /*0000*/  LDC R1, c[0x0][0x28] ;  /* 0x00000a00ff017b82 */ /* 0x000e240000000800 */
[----:B------:R-:W1:Y:S01]  /*0010*/  S2R R0, SR_CTAID.Y ;  /* 0x0000000000007919 */ /* 0x000e620000002600 */
[----:B------:R-:W2:Y:S01]  /*0020*/  LDC.64 R8, c[0x0][0x218] ;  /* 0x00008600ff087b82 */ /* 0x000ea20000000a00 */
[----:B------:R-:W-:Y:S01]  /*0030*/  ULDC.64 UR6, c[0x0][0x208] ;  /* 0x0000820000067ab9 */ /* 0x000fe20000000a00 */
[----:B------:R-:W3:Y:S01]  /*0040*/  S2R R4, SR_TID.X ;  /* 0x0000000000047919 */ /* 0x000ee20000002100 */
[----:B------:R-:W4:Y:S01]  /*0050*/  S2R R7, SR_CTAID.X ;  /* 0x0000000000077919 */ /* 0x000f220000002500 */
[----:B-1----:R-:W-:Y:S02]  /*0060*/  IMAD.SHL.U32 R0, R0, 0x10, RZ ;  /* 0x0000001000007824 */ /* 0x002fe400078e00ff */
[----:B---3--:R-:W-:Y:S01]  /*0070*/  IMAD.SHL.U32 R3, R4, 0x2, RZ ;  /* 0x0000000204037824 */ /* 0x008fe200078e00ff */
[----:B------:R-:W-:Y:S01]  /*0080*/  SHF.R.U32.HI R6, RZ, 0x3, R4 ;  /* 0x00000003ff067819 */ /* 0x000fe20000011604 */
[----:B----4-:R-:W-:-:S03]  /*0090*/  IMAD.SHL.U32 R7, R7, 0x10, RZ ;  /* 0x0000001007077824 */ /* 0x010fc600078e00ff */
[----:B------:R-:W-:Y:S02]  /*00a0*/  LOP3.LUT R5, R0, 0xe, R3, 0xf8, !PT ;  /* 0x0000000e00057812 */ /* 0x000fe400078ef803 */
[----:B------:R-:W1:Y:S01]  /*00b0*/  LDC.64 R2, c[0x0][0x210] ;  /* 0x00008400ff027b82 */ /* 0x000e620000000a00 */
[----:B------:R-:W-:Y:S02]  /*00c0*/  SGXT.U32 R6, R6, 0x4 ;  /* 0x000000040606781a */ /* 0x000fe40000000000 */
[C---:B------:R-:W-:Y:S01]  /*00d0*/  IMAD.HI R10, R5.reuse, 0x2aaaaaab, RZ ;  /* 0x2aaaaaab050a7827 */ /* 0x040fe200078e02ff */
[----:B------:R-:W-:-:S04]  /*00e0*/  ISETP.GE.AND P1, PT, R5, 0x300, PT ;  /* 0x000003000500780c */ /* 0x000fc80003f26270 */
[----:B------:R-:W-:-:S04]  /*00f0*/  SHF.R.U32.HI R11, RZ, 0x1f, R10 ;  /* 0x0000001fff0b7819 */ /* 0x000fc8000001160a */
[----:B------:R-:W-:Y:S02]  /*0100*/  LEA.HI.SX32 R12, R10, R11, 0x1b ;  /* 0x0000000b0a0c7211 */ /* 0x000fe400078fdaff */
[----:B------:R-:W-:-:S03]  /*0110*/  LOP3.LUT R10, R7, R6, RZ, 0xfc, !PT ;  /* 0x00000006070a7212 */ /* 0x000fc600078efcff */
[----:B------:R-:W-:Y:S01]  /*0120*/  IMAD R13, R12, -0xc0, R5 ;  /* 0xffffff400c0d7824 */ /* 0x000fe200078e0205 */
[----:B------:R-:W-:-:S03]  /*0130*/  ISETP.GE.AND P0, PT, R10, 0x9, PT ;  /* 0x000000090a00780c */ /* 0x000fc60003f06270 */
[----:B------:R-:W-:Y:S01]  /*0140*/  IMAD R11, R10, 0xc0, R13 ;  /* 0x000000c00a0b7824 */ /* 0x000fe200078e020d */
[----:B------:R-:W-:-:S03]  /*0150*/  ISETP.LT.AND P0, PT, R5, 0x300, !P0 ;  /* 0x000003000500780c */ /* 0x000fc60004701270 */
[----:B------:R-:W-:Y:S01]  /*0160*/  IMAD R5, R12, 0x6c0, R11 ;  /* 0x000006c00c057824 */ /* 0x000fe200078e020b */
[----:B------:R-:W-:Y:S01]  /*0170*/  CS2R R10, SRZ ;  /* 0x00000000000a7805 */ /* 0x000fe2000001ff00 */
[----:B--2---:R-:W-:Y:S01]  /*0180*/  IMAD.WIDE R12, R13, 0x4, R8 ;  /* 0x000000040d0c7825 */ /* 0x004fe200078e0208 */
[----:B------:R-:W-:-:S03]  /*0190*/  CS2R R8, SRZ ;  /* 0x0000000000087805 */ /* 0x000fc6000001ff00 */
[----:B-1----:R-:W-:-:S03]  /*01a0*/  IMAD.WIDE R2, R5, 0x4, R2 ;  /* 0x0000000405027825 */ /* 0x002fc600078e0202 */
[----:B------:R-:W2:Y:S04]  /*01b0*/  @!P1 LDG.E.EL.64 R8, desc[UR6][R12.64] ;  /* 0x000000060c089981 */ /* 0x000ea8000c2e1b00 */
[----:B------:R1:W2:Y:S01]  /*01c0*/  @P0 LDG.E.EL.64 R10, desc[UR6][R2.64] ;  /* 0x00000006020a0981 */ /* 0x0002a2000c2e1b00 */
[----:B------:R-:W3:Y:S01]  /*01d0*/  S2UR UR5, SR_CgaCtaId ;  /* 0x00000000000579c3 */ /* 0x000ee20000008800 */
[----:B------:R-:W-:Y:S01]  /*01e0*/  IMAD.SHL.U32 R14, R4, 0x20, RZ ;  /* 0x00000020040e7824 */ /* 0x000fe200078e00ff */
[----:B------:R-:W-:-:S04]  /*01f0*/  UMOV UR4, 0x400 ;  /* 0x0000040000047882 */ /* 0x000fc80000000000 */
[----:B------:R-:W-:Y:S02]  /*0200*/  LOP3.LUT R15, R14, 0xe0, RZ, 0xc0, !PT ;  /* 0x000000e00e0f7812 */ /* 0x000fe400078ec0ff */
[----:B------:R-:W-:Y:S02]  /*0210*/  LOP3.LUT R14, R4, 0x7f, RZ, 0xc0, !PT ;  /* 0x0000007f040e7812 */ /* 0x000fe400078ec0ff */
[C---:B------:R-:W-:Y:S02]  /*0220*/  LOP3.LUT R16, R15.reuse, 0x10, RZ, 0xfc, !PT ;  /* 0x000000100f107812 */ /* 0x040fe400078efcff */
[----:B------:R-:W-:Y:S02]  /*0230*/  LOP3.LUT R6, R15, R6, RZ, 0xfc, !PT ;  /* 0x000000060f067212 */ /* 0x000fe400078efcff */
[----:B-1----:R-:W-:Y:S02]  /*0240*/  LOP3.LUT R3, R14, 0x80, RZ, 0xfc, !PT ;  /* 0x000000800e037812 */ /* 0x002fe400078efcff */
[----:B------:R-:W-:-:S02]  /*0250*/  SHF.R.U32.HI R2, RZ, 0x2, R4 ;  /* 0x00000002ff027819 */ /* 0x000fc40000011604 */
[----:B------:R-:W-:Y:S02]  /*0260*/  SHF.R.U32.HI R3, RZ, 0x2, R3 ;  /* 0x00000002ff037819 */ /* 0x000fe40000011603 */
[----:B------:R-:W-:Y:S01]  /*0270*/  LOP3.LUT R2, R2, 0x1c, RZ, 0xc0, !PT ;  /* 0x0000001c02027812 */ /* 0x000fe200078ec0ff */
[----:B---3--:R-:W-:-:S06]  /*0280*/  UPRMT UR4, UR5, 0x654, UR4 ;  /* 0x0000065405047896 */ /* 0x008fcc0008000004 */
[----:B------:R-:W-:Y:S02]  /*0290*/  LEA.HI R15, R15, UR4, RZ, 0x1e ;  /* 0x000000040f0f7c11 */ /* 0x000fe4000f8ff0ff */
[----:B------:R-:W-:-:S03]  /*02a0*/  LEA.HI R13, R16, UR4, RZ, 0x1e ;  /* 0x00000004100d7c11 */ /* 0x000fc6000f8ff0ff */
[C---:B------:R-:W-:Y:S02]  /*02b0*/  IMAD R15, R6.reuse, 0x4, R15 ;  /* 0x00000004060f7824 */ /* 0x040fe400078e020f */
[----:B------:R-:W-:Y:S01]  /*02c0*/  IMAD R13, R6, 0x4, R13 ;  /* 0x00000004060d7824 */ /* 0x000fe200078e020d */
[----:B------:R-:W-:Y:S01]  /*02d0*/  LOP3.LUT R6, R3, 0x3c, RZ, 0xc0, !PT ;  /* 0x0000003c03067812 */ /* 0x000fe200078ec0ff */
[----:B------:R-:W-:Y:S01]  /*02e0*/  VIADD R3, R2, UR4 ;  /* 0x0000000402037c36 */ /* 0x000fe20008000000 */
[----:B--2---:R-:W-:Y:S01]  /*02f0*/  FSETP.GEU.AND P1, PT, R10, -R8, PT ;  /* 0x800000080a00720b */ /* 0x004fe20003f2e000 */
[----:B------:R-:W-:Y:S01]  /*0300*/  FADD R10, R8, R10 ;  /* 0x0000000a080a7221 */ /* 0x000fe20000000000 */
[----:B------:R-:W-:Y:S01]  /*0310*/  FADD R8, R9, R11 ;  /* 0x0000000b09087221 */ /* 0x000fe20000000000 */
[----:B------:R-:W-:Y:S01]  /*0320*/  FSETP.GEU.AND P2, PT, R11, -R9, PT ;  /* 0x800000090b00720b */ /* 0x000fe20003f4e000 */
[----:B------:R-:W-:Y:S01]  /*0330*/  VIADD R9, R6, UR4 ;  /* 0x0000000406097c36 */ /* 0x000fe20008000000 */
[----:B------:R-:W-:Y:S01]  /*0340*/  ULDC.64 UR4, c[0x0][0x228] ;  /* 0x00008a0000047ab9 */ /* 0x000fe20000000a00 */
[----:B------:R-:W-:Y:S01]  /*0350*/  FSEL R10, R10, RZ, P1 ;  /* 0x000000ff0a0a7208 */ /* 0x000fe20000800000 */
[----:B------:R-:W-:Y:S01]  /*0360*/  IMAD R6, R14, 0x4, R3 ;  /* 0x000000040e067824 */ /* 0x000fe200078e0203 */
[----:B------:R-:W-:Y:S01]  /*0370*/  FSEL R8, R8, RZ, P2 ;  /* 0x000000ff08087208 */ /* 0x000fe20001000000 */
[----:B------:R-:W-:Y:S01]  /*0380*/  IMAD R14, R14, 0x4, R9 ;  /* 0x000000040e0e7824 */ /* 0x000fe200078e0209 */
[----:B------:R-:W1:Y:S01]  /*0390*/  LDC.64 R2, c[0x0][0x220] ;  /* 0x00008800ff027b82 */ /* 0x000e620000000a00 */
[----:B------:R-:W-:Y:S01]  /*03a0*/  STS [R15], R10 ;  /* 0x0000000a0f007388 */ /* 0x000fe20000000800 */
[----:B------:R-:W-:-:S02]  /*03b0*/  SHF.R.U32.HI R9, RZ, 0x4, R4 ;  /* 0x00000004ff097819 */ /* 0x000fc40000011604 */
[----:B------:R-:W-:Y:S01]  /*03c0*/  LOP3.LUT R4, R7, 0xf, R4, 0xf8, !PT ;  /* 0x0000000f07047812 */ /* 0x000fe200078ef804 */
[----:B------:R2:W-:Y:S01]  /*03d0*/  STS [R13+0x40], R8 ;  /* 0x000040080d007388 */ /* 0x0005e20000000800 */
[----:B------:R-:W-:Y:S02]  /*03e0*/  SGXT.U32 R9, R9, 0x3 ;  /* 0x000000030909781a */ /* 0x000fe40000000000 */
[----:B------:R-:W-:Y:S02]  /*03f0*/  BAR.SYNC.DEFER_BLOCKING 0x0 ;  /* 0x0000000000007b1d */ /* 0x000fe40000010000 */
[----:B------:R-:W-:Y:S02]  /*0400*/  LOP3.LUT R9, R0, R9, RZ, 0xfc, !PT ;  /* 0x0000000900097212 */ /* 0x000fe400078efcff */
[----:B------:R-:W-:Y:S02]  /*0410*/  ISETP.GE.AND P1, PT, R4, 0x9, PT ;  /* 0x000000090400780c */ /* 0x000fe40003f26270 */
[C---:B------:R-:W-:Y:S01]  /*0420*/  LOP3.LUT R0, R9.reuse, 0x8, RZ, 0xfc, !PT ;  /* 0x0000000809007812 */ /* 0x040fe200078efcff */
[C---:B------:R-:W-:Y:S01]  /*0430*/  IMAD R7, R9.reuse, 0x9, R4 ;  /* 0x0000000909077824 */ /* 0x040fe200078e0204 */
[----:B------:R-:W-:-:S02]  /*0440*/  ISETP.LT.AND P2, PT, R9, 0x300, !P1 ;  /* 0x000003000900780c */ /* 0x000fc40004f41270 */
[----:B------:R-:W-:Y:S01]  /*0450*/  ISETP.LT.AND P1, PT, R0, 0x300, !P1 ;  /* 0x000003000000780c */ /* 0x000fe20004f21270 */
[----:B------:R-:W-:Y:S01]  /*0460*/  VIADD R9, R7, 0x48 ;  /* 0x0000004807097836 */ /* 0x000fe20000000000 */
[----:B------:R-:W-:Y:S02]  /*0470*/  FSETP.GTU.AND P3, PT, R8, RZ, PT ;  /* 0x000000ff0800720b */ /* 0x000fe40003f6c000 */
[----:B------:R-:W-:Y:S02]  /*0480*/  FSETP.GTU.AND P4, PT, R10, RZ, PT ;  /* 0x000000ff0a00720b */ /* 0x000fe40003f8c000 */
[----:B--2---:R-:W-:Y:S02]  /*0490*/  SEL R13, RZ, 0x100, P3 ;  /* 0x00000100ff0d7807 */ /* 0x004fe40001800000 */
[----:B------:R-:W-:Y:S02]  /*04a0*/  IADD3 R4, P3, R5, UR4, RZ ;  /* 0x0000000405047c10 */ /* 0x000fe4000ff7e0ff */
[----:B------:R-:W-:-:S02]  /*04b0*/  SEL R0, RZ, 0x1, P4 ;  /* 0x00000001ff007807 */ /* 0x000fc40002000000 */
[----:B------:R-:W-:Y:S01]  /*04c0*/  LEA.HI.X.SX32 R5, R5, UR5, 0x1, P3 ;  /* 0x0000000505057c11 */ /* 0x000fe200098f0eff */
[----:B------:R1:W2:Y:S02]  /*04d0*/  LDS R11, [R6] ;  /* 0x00000000060b7984 */ /* 0x0002a40000000800 */
[----:B------:R-:W-:Y:S02]  /*04e0*/  IMAD.IADD R13, R0, 0x1, R13 ;  /* 0x00000001000d7824 */ /* 0x000fe400078e020d */
[----:B------:R-:W3:Y:S01]  /*04f0*/  LDS R17, [R14+0x200] ;  /* 0x000200000e117984 */ /* 0x000ee20000000800 */
[----:B-1----:R-:W-:-:S04]  /*0500*/  IMAD.WIDE R6, R7, 0x4, R2 ;  /* 0x0000000407067825 */ /* 0x002fc800078e0202 */
[----:B------:R-:W-:Y:S01]  /*0510*/  IMAD.WIDE R2, R9, 0x4, R2 ;  /* 0x0000000409027825 */ /* 0x000fe200078e0202 */
[----:B--2---:R1:W-:Y:S04]  /*0520*/  @P2 STG.E desc[UR6][R6.64], R11 ;  /* 0x0000000b06002986 */ /* 0x0043e8000c101906 */
[----:B---3--:R1:W-:Y:S01]  /*0530*/  @P1 STG.E desc[UR6][R2.64], R17 ;  /* 0x0000001102001986 */ /* 0x0083e2000c101906 */
[----:B------:R-:W-:Y:S05]  /*0540*/  @!P0 EXIT ;  /* 0x000000000000894d */ /* 0x000fea0003800000 */
[----:B------:R-:W-:Y:S01]  /*0550*/  STG.E.U16 desc[UR6][R4.64], R13 ;  /* 0x0000000d04007986 */ /* 0x000fe2000c101506 */
[----:B------:R-:W-:Y:S05]  /*0560*/  EXIT ;  /* 0x000000000000794d */ /* 0x000fea0003800000 */
.L_x_0:
[----:B------:R-:W-:-:S00]  /*0570*/  BRA `(.L_x_0) ;  /* 0xfffffffc00fc7947 */ /* 0x000fc0000383ffff */
[----:B------:R-:W-:-:S00]  /*0580*/  NOP ;  /* 0x0000000000007918 */ /* 0x000fc00000000000 */
[----:B------:R-:W-:-:S00]  /*0590*/  NOP ;  /* 0x0000000000007918 */ /* 0x000fc00000000000 */
[----:B------:R-:W-:-:S00]  /*05a0*/  NOP ;  /* 0x0000000000007918 */ /* 0x000fc00000000000 */
[----:B------:R-:W-:-:S00]  /*05b0*/  NOP ;  /* 0x0000000000007918 */ /* 0x000fc00000000000 */
[----:B------:R-:W-:-:S00]  /*05c0*/  NOP ;  /* 0x0000000000007918 */ /* 0x000fc00000000000 */
[----:B------:R-:W-:-:S00]  /*05d0*/  NOP ;  /* 0x0000000000007918 */ /* 0x000fc00000000000 */
[----:B------:R-:W-:-:S00]  /*05e0*/  NOP ;  /* 0x0000000000007918 */ /* 0x000fc00000000000 */
[----:B------:R-:W-:-:S00]  /*05f0*/  NOP ;  /* 0x0000000000007918 */ /* 0x000fc00000000000 */
.L_x_1:


//--------------------- .nv.shared.triton_poi_fused_convolution_relu_threshold_backward_8 --------------------------
	.section	.nv.shared.triton_poi_fused_convolution_relu_threshold_backward_8,"aw",@nobits
	.sectionflags	@""
	.align	16
	.zero		1024


//--------------------- .nv.constant0.triton_poi_fused_convolution_relu_threshold_backward_8 --------------------------
	.section	.nv.constant0.triton_poi_fused_convolution_relu_threshold_backward_8,"a",@progbits
	.sectionflags	@""
	.align	4
.nv.constant0.triton_poi_fused_convolution_relu_threshold_backward_8:
	.zero		568
